	.headerflags	@"EF_CUDA_TEXMODE_UNIFIED EF_CUDA_64BIT_ADDRESS EF_CUDA_ACCELERATORS EF_CUDA_SM90 EF_CUDA_VIRTUAL_SM(EF_CUDA_SM90)"
	.elftype	@"ET_EXEC"


//--------------------- .nv.info                  --------------------------
	.section	.nv.info,"",@"SHT_CUDA_INFO"
	.align	4


	//----- nvinfo : EIATTR_REGCOUNT
	.align		4
        /*0000*/ 	.byte	0x04, 0x2f
        /*0002*/ 	.short	(.L_1 - .L_0)
	.align		4
.L_0:
        /*0004*/ 	.word	index@(triton_poi_fused__prelu_kernel_add_clone_17)
        /*0008*/ 	.word	0x00000014


	//----- nvinfo : EIATTR_MIN_STACK_SIZE
	.align		4
.L_1:
        /*000c*/ 	.byte	0x04, 0x12
        /*000e*/ 	.short	(.L_3 - .L_2)
	.align		4
.L_2:
        /*0010*/ 	.word	index@(triton_poi_fused__prelu_kernel_add_clone_17)
        /*0014*/ 	.word	0x00000000


	//----- nvinfo : EIATTR_FRAME_SIZE
	.align		4
.L_3:
        /*0018*/ 	.byte	0x04, 0x11
        /*001a*/ 	.short	(.L_5 - .L_4)
	.align		4
.L_4:
        /*001c*/ 	.word	index@(triton_poi_fused__prelu_kernel_add_clone_17)
        /*0020*/ 	.word	0x00000000


	//----- nvinfo : EIATTR_MIN_STACK_SIZE
	.align		4
.L_5:
        /*0024*/ 	.byte	0x04, 0x12
        /*0026*/ 	.short	(.L_7 - .L_6)
	.align		4
.L_6:
        /*0028*/ 	.word	index@(triton_poi_fused__prelu_kernel_add_clone_17)
        /*002c*/ 	.word	0x00000000
.L_7:


//--------------------- .nv.info.triton_poi_fused__prelu_kernel_add_clone_17 --------------------------
	.section	.nv.info.triton_poi_fused__prelu_kernel_add_clone_17,"",@"SHT_CUDA_INFO"
	.sectionflags	@""
	.align	4


	//----- nvinfo : EIATTR_CUDA_API_VERSION
	.align		4
        /*0000*/ 	.byte	0x04, 0x37
        /*0002*/ 	.short	(.L_9 - .L_8)
.L_8:
        /*0004*/ 	.word	0x0000007c


	//----- nvinfo : EIATTR_KPARAM_INFO
	.align		4
.L_9:
        /*0008*/ 	.byte	0x04, 0x17
        /*000a*/ 	.short	(.L_11 - .L_10)
.L_10:
        /*000c*/ 	.word	0x00000000
        /*0010*/ 	.short	0x0005
        /*0012*/ 	.short	0x0028
        /*0014*/ 	.byte	0x00, 0xf0, 0x11, 0x00


	//----- nvinfo : EIATTR_KPARAM_INFO
	.align		4
.L_11:
        /*0018*/ 	.byte	0x04, 0x17
        /*001a*/ 	.short	(.L_13 - .L_12)
.L_12:
        /*001c*/ 	.word	0x00000000
        /*0020*/ 	.short	0x0004
        /*0022*/ 	.short	0x0020
        /*0024*/ 	.byte	0x00, 0xf4, 0x21, 0x00


	//----- nvinfo : EIATTR_KPARAM_INFO
	.align		4
.L_13:
        /*0028*/ 	.byte	0x04, 0x17
        /*002a*/ 	.short	(.L_15 - .L_14)
.L_14:
        /*002c*/ 	.word	0x00000000
        /*0030*/ 	.short	0x0003
        /*0032*/ 	.short	0x0018
        /*0034*/ 	.byte	0x00, 0xf4, 0x21, 0x00


	//----- nvinfo : EIATTR_KPARAM_INFO
	.align		4
.L_15:
        /*0038*/ 	.byte	0x04, 0x17
        /*003a*/ 	.short	(.L_17 - .L_16)
.L_16:
        /*003c*/ 	.word	0x00000000
        /*0040*/ 	.short	0x0002
        /*0042*/ 	.short	0x0010
        /*0044*/ 	.byte	0x00, 0xf4, 0x21, 0x00


	//----- nvinfo : EIATTR_KPARAM_INFO
	.align		4
.L_17:
        /*0048*/ 	.byte	0x04, 0x17
        /*004a*/ 	.short	(.L_19 - .L_18)
.L_18:
        /*004c*/ 	.word	0x00000000
        /*0050*/ 	.short	0x0001
        /*0052*/ 	.short	0x0008
        /*0054*/ 	.byte	0x00, 0xf4, 0x21, 0x00


	//----- nvinfo : EIATTR_KPARAM_INFO
	.align		4
.L_19:
        /*0058*/ 	.byte	0x04, 0x17
        /*005a*/ 	.short	(.L_21 - .L_20)
.L_20:
        /*005c*/ 	.word	0x00000000
        /*0060*/ 	.short	0x0000
        /*0062*/ 	.short	0x0000
        /*0064*/ 	.byte	0x00, 0xf4, 0x21, 0x00


	//----- nvinfo : EIATTR_SPARSE_MMA_MASK
	.align		4
.L_21:
        /*0068*/ 	.byte	0x03, 0x50
        /*006a*/ 	.short	0x0000


	//----- nvinfo : EIATTR_MAXREG_COUNT
	.align		4
        /*006c*/ 	.byte	0x03, 0x1b
        /*006e*/ 	.short	0x00ff


	//----- nvinfo : EIATTR_EXIT_INSTR_OFFSETS
	.align		4
        /*0070*/ 	.byte	0x04, 0x1c
        /*0072*/ 	.short	(.L_23 - .L_22)


	//   ....[0]....
.L_22:
        /*0074*/ 	.word	0x00000290


	//----- nvinfo : EIATTR_REQNTID
	.align		4
.L_23:
        /*0078*/ 	.byte	0x04, 0x10
        /*007a*/ 	.short	(.L_25 - .L_24)
.L_24:
        /*007c*/ 	.word	0x00000080
        /*0080*/ 	.word	0x00000001
        /*0084*/ 	.word	0x00000001


	//----- nvinfo : EIATTR_CBANK_PARAM_SIZE
	.align		4
.L_25:
        /*0088*/ 	.byte	0x03, 0x19
        /*008a*/ 	.short	0x002c


	//----- nvinfo : EIATTR_PARAM_CBANK
	.align		4
        /*008c*/ 	.byte	0x04, 0x0a
        /*008e*/ 	.short	(.L_27 - .L_26)
	.align		4
.L_26:
        /*0090*/ 	.word	index@(.nv.constant0.triton_poi_fused__prelu_kernel_add_clone_17)
        /*0094*/ 	.short	0x0210
        /*0096*/ 	.short	0x002c


	//----- nvinfo : EIATTR_SW_WAR
	.align		4
.L_27:
        /*0098*/ 	.byte	0x04, 0x36
        /*009a*/ 	.short	(.L_29 - .L_28)
.L_28:
        /*009c*/ 	.word	0x00000008
.L_29:


//--------------------- .nv.callgraph             --------------------------
	.section	.nv.callgraph,"",@"SHT_CUDA_CALLGRAPH"
	.align	4
	.sectionentsize	8
	.align		4
        /*0000*/ 	.word	0x00000000
	.align		4
        /*0004*/ 	.word	0xffffffff
	.align		4
        /*0008*/ 	.word	0x00000000
	.align		4
        /*000c*/ 	.word	0xfffffffe
	.align		4
        /*0010*/ 	.word	0x00000000
	.align		4
        /*0014*/ 	.word	0xfffffffd
	.align		4
        /*0018*/ 	.word	0x00000000
	.align		4
        /*001c*/ 	.word	0xfffffffc


//--------------------- .text.triton_poi_fused__prelu_kernel_add_clone_17 --------------------------
	.section	.text.triton_poi_fused__prelu_kernel_add_clone_17,"ax",@progbits
	.align	128
        .global         triton_poi_fused__prelu_kernel_add_clone_17
        .type           triton_poi_fused__prelu_kernel_add_clone_17,@function
        .size           triton_poi_fused__prelu_kernel_add_clone_17,(.L_x_1 - triton_poi_fused__prelu_kernel_add_clone_17)
        .other          triton_poi_fused__prelu_kernel_add_clone_17,@"STO_CUDA_ENTRY STV_DEFAULT"
triton_poi_fused__prelu_kernel_add_clone_17:
.text.triton_poi_fused__prelu_kernel_add_clone_17:
[----:B------:R-:W-:Y:S01]  /*0000*/  LDC R1, c[0x0][0x28] ;  /* 0x00000a00ff017b82 */ /* 0x000fe20000000800 */
[----:B------:R-:W1:Y:S07]  /*0010*/  S2R R0, SR_TID.X ;  /* 0x0000000000007919 */ /* 0x000e6e0000002100 */
[----:B------:R-:W2:Y:S01]  /*0020*/  LDC.64 R10, c[0x0][0x228] ;  /* 0x00008a00ff0a7b82 */ /* 0x000ea20000000a00 */
[----:B------:R-:W-:Y:S01]  /*0030*/  ULDC.64 UR4, c[0x0][0x208] ;  /* 0x0000820000047ab9 */ /* 0x000fe20000000a00 */
[----:B------:R-:W3:Y:S06]  /*0040*/  S2R R13, SR_CTAID.X ;  /* 0x00000000000d7919 */ /* 0x000eec0000002500 */
[----:B------:R-:W4:Y:S08]  /*0050*/  LDC.64 R2, c[0x0][0x210] ;  /* 0x00008400ff027b82 */ /* 0x000f300000000a00 */
[----:B------:R-:W5:Y:S08]  /*0060*/  LDC.64 R8, c[0x0][0x220] ;  /* 0x00008800ff087b82 */ /* 0x000f700000000a00 */
[----:B------:R-:W5:Y:S01]  /*0070*/  LDC.64 R6, c[0x0][0x230] ;  /* 0x00008c00ff067b82 */ /* 0x000f620000000a00 */
[----:B-1----:R-:W-:-:S02]  /*0080*/  LOP3.LUT R0, R0, 0x7f, RZ, 0xc0, !PT ;  /* 0x0000007f00007812 */ /* 0x002fc400078ec0ff */
[----:B---3--:R-:W-:Y:S02]  /*0090*/  SHF.R.S32.HI R4, RZ, 0x18, R13 ;  /* 0x00000018ff047819 */ /* 0x008fe4000001140d */
[----:B------:R-:W-:Y:S02]  /*00a0*/  LEA R13, R13, R0, 0x7 ;  /* 0x000000000d0d7211 */ /* 0x000fe400078e38ff */
[----:B------:R-:W-:Y:S02]  /*00b0*/  SGXT R0, R4, 0x1 ;  /* 0x000000010400781a */ /* 0x000fe40000000200 */
[----:B------:R-:W1:Y:S01]  /*00c0*/  LDC.64 R4, c[0x0][0x218] ;  /* 0x00008600ff047b82 */ /* 0x000e620000000a00 */
[----:B------:R-:W-:Y:S01]  /*00d0*/  IMAD.HI R12, R13, 0x2aaaaaab, RZ ;  /* 0x2aaaaaab0d0c7827 */ /* 0x000fe200078e02ff */
[----:B------:R-:W-:-:S03]  /*00e0*/  LEA.HI R0, R0, R13, RZ, 0x8 ;  /* 0x0000000d00007211 */ /* 0x000fc600078f40ff */
[C---:B--2---:R-:W-:Y:S01]  /*00f0*/  IMAD.WIDE R10, R13.reuse, 0x4, R10 ;  /* 0x000000040d0a7825 */ /* 0x044fe200078e020a */
[----:B------:R-:W-:Y:S02]  /*0100*/  SHF.R.S32.HI R14, RZ, 0x8, R0 ;  /* 0x00000008ff0e7819 */ /* 0x000fe40000011400 */
[----:B------:R-:W-:Y:S01]  /*0110*/  SHF.R.U32.HI R15, RZ, 0x1f, R12 ;  /* 0x0000001fff0f7819 */ /* 0x000fe2000001160c */
[----:B----4-:R-:W-:Y:S02]  /*0120*/  IMAD.WIDE R2, R13, 0x4, R2 ;  /* 0x000000040d027825 */ /* 0x010fe400078e0202 */
[----:B------:R-:W2:Y:S02]  /*0130*/  LDG.E R11, desc[UR4][R10.64] ;  /* 0x000000040a0b7981 */ /* 0x000ea4000c1e1900 */
[----:B------:R-:W-:-:S05]  /*0140*/  IMAD.HI R0, R14, 0x2aaaaaab, RZ ;  /* 0x2aaaaaab0e007827 */ /* 0x000fca00078e02ff */
[----:B------:R-:W-:-:S04]  /*0150*/  SHF.R.U32.HI R17, RZ, 0x1f, R0 ;  /* 0x0000001fff117819 */ /* 0x000fc80000011600 */
[----:B------:R-:W-:Y:S02]  /*0160*/  LEA.HI R17, R0, R17, RZ, 0x1e ;  /* 0x0000001100117211 */ /* 0x000fe400078ff0ff */
[----:B------:R-:W3:Y:S01]  /*0170*/  LDG.E R0, desc[UR4][R2.64] ;  /* 0x0000000402007981 */ /* 0x000ee2000c1e1900 */
[----:B------:R-:W-:Y:S02]  /*0180*/  LEA.HI.SX32 R12, R12, R15, 0x16 ;  /* 0x0000000f0c0c7211 */ /* 0x000fe400078fb2ff */
[----:B------:R-:W-:-:S03]  /*0190*/  IMAD R17, R17, -0x18, R14 ;  /* 0xffffffe811117824 */ /* 0x000fc600078e020e */
[----:B------:R-:W-:Y:S02]  /*01a0*/  IMAD R13, R12, -0x1800, R13 ;  /* 0xffffe8000c0d7824 */ /* 0x000fe400078e020d */
[----:B-----5:R-:W-:-:S04]  /*01b0*/  IMAD.WIDE R8, R17, 0x4, R8 ;  /* 0x0000000411087825 */ /* 0x020fc800078e0208 */
[----:B0-----:R-:W-:Y:S02]  /*01c0*/  IMAD.WIDE R6, R17, 0x4, R6 ;  /* 0x0000000411067825 */ /* 0x001fe400078e0206 */
[----:B------:R-:W4:Y:S02]  /*01d0*/  LDG.E.EL R9, desc[UR4][R8.64] ;  /* 0x0000000408097981 */ /* 0x000f24000c2e1900 */
[----:B------:R-:W-:Y:S02]  /*01e0*/  IMAD R13, R12, 0x3000, R13 ;  /* 0x000030000c0d7824 */ /* 0x000fe400078e020d */
[----:B------:R-:W5:Y:S02]  /*01f0*/  LDG.E.EL R6, desc[UR4][R6.64] ;  /* 0x0000000406067981 */ /* 0x000f64000c2e1900 */
[----:B-1----:R-:W-:-:S06]  /*0200*/  IMAD.WIDE R4, R13, 0x4, R4 ;  /* 0x000000040d047825 */ /* 0x002fcc00078e0204 */
[----:B------:R-:W5:Y:S01]  /*0210*/  LDG.E R4, desc[UR4][R4.64] ;  /* 0x0000000404047981 */ /* 0x000f62000c1e1900 */
[----:B--2---:R-:W-:Y:S02]  /*0220*/  FSETP.GT.AND P0, PT, R11, RZ, PT ;  /* 0x000000ff0b00720b */ /* 0x004fe40003f04000 */
[----:B---3--:R-:W-:-:S13]  /*0230*/  FSETP.GT.AND P1, PT, R0, RZ, PT ;  /* 0x000000ff0000720b */ /* 0x008fda0003f24000 */
[----:B----4-:R-:W-:Y:S01]  /*0240*/  @!P1 FMUL R0, R0, R9 ;  /* 0x0000000900009220 */ /* 0x010fe20000400000 */
[----:B-----5:R-:W-:-:S04]  /*0250*/  @!P0 FMUL R11, R11, R6 ;  /* 0x000000060b0b8220 */ /* 0x020fc80000400000 */
[----:B------:R-:W-:-:S04]  /*0260*/  FADD R11, R0, R11 ;  /* 0x0000000b000b7221 */ /* 0x000fc80000000000 */
[----:B------:R-:W-:-:S05]  /*0270*/  FADD R11, R4, R11 ;  /* 0x0000000b040b7221 */ /* 0x000fca0000000000 */
[----:B------:R-:W-:Y:S01]  /*0280*/  STG.E desc[UR4][R2.64], R11 ;  /* 0x0000000b02007986 */ /* 0x000fe2000c101904 */
[----:B------:R-:W-:Y:S05]  /*0290*/  EXIT ;  /* 0x000000000000794d */ /* 0x000fea0003800000 */
.L_x_0:
[----:B------:R-:W-:-:S00]  /*02a0*/  BRA `(.L_x_0) ;  /* 0xfffffffc00fc7947 */ /* 0x000fc0000383ffff */
[----:B------:R-:W-:-:S00]  /*02b0*/  NOP ;  /* 0x0000000000007918 */ /* 0x000fc00000000000 */
        /* <DEDUP_REMOVED lines=12> */
.L_x_1:


//--------------------- .nv.constant0.triton_poi_fused__prelu_kernel_add_clone_17 --------------------------
	.section	.nv.constant0.triton_poi_fused__prelu_kernel_add_clone_17,"a",@progbits
	.sectionflags	@""
	.align	4
.nv.constant0.triton_poi_fused__prelu_kernel_add_clone_17:
	.zero		572
